//
// Generated by NVIDIA NVVM Compiler
//
// Compiler Build ID: CL-36424714
// Cuda compilation tools, release 13.0, V13.0.88
// Based on NVVM 20.0.0
//

.version 9.0
.target sm_100
.address_size 64

	// .globl	_Z15mem_read_kernelPKfPfm

.visible .entry _Z15mem_read_kernelPKfPfm(
	.param .u64 .ptr .align 1 _Z15mem_read_kernelPKfPfm_param_0,
	.param .u64 .ptr .align 1 _Z15mem_read_kernelPKfPfm_param_1,
	.param .u64 _Z15mem_read_kernelPKfPfm_param_2
)
{
	.reg .pred 	%p<3>;
	.reg .b32 	%r<7>;
	.reg .b32 	%f<9>;
	.reg .b64 	%rd<15>;

	ld.param.u64 	%rd6, [_Z15mem_read_kernelPKfPfm_param_0];
	ld.param.u64 	%rd7, [_Z15mem_read_kernelPKfPfm_param_1];
	ld.param.u64 	%rd8, [_Z15mem_read_kernelPKfPfm_param_2];
	mov.u32 	%r2, %ctaid.x;
	mov.u32 	%r1, %ntid.x;
	mov.u32 	%r3, %tid.x;
	mad.lo.s32 	%r4, %r2, %r1, %r3;
	cvt.u64.u32 	%rd1, %r4;
	setp.le.u64 	%p1, %rd8, %rd1;
	mov.f32 	%f8, 0f00000000;
	@%p1 bra 	$L__BB0_3;
	mov.u32 	%r5, %nctaid.x;
	mul.lo.s32 	%r6, %r1, %r5;
	cvt.u64.u32 	%rd2, %r6;
	cvta.to.global.u64 	%rd3, %rd6;
	mov.f32 	%f8, 0f00000000;
	mov.u64 	%rd14, %rd1;
$L__BB0_2:
	shl.b64 	%rd9, %rd14, 2;
	add.s64 	%rd10, %rd3, %rd9;
	ld.global.nc.f32 	%f6, [%rd10];
	add.f32 	%f8, %f8, %f6;
	add.s64 	%rd14, %rd14, %rd2;
	setp.lt.u64 	%p2, %rd14, %rd8;
	@%p2 bra 	$L__BB0_2;
$L__BB0_3:
	cvta.to.global.u64 	%rd11, %rd7;
	shl.b64 	%rd12, %rd1, 2;
	add.s64 	%rd13, %rd11, %rd12;
	st.global.f32 	[%rd13], %f8;
	ret;

}


// ===== COMPILED SASS (sm_100) =====

	.target	sm_100

	.elftype	@"ET_EXEC"


//--------------------- .note.nv.tkinfo           --------------------------
	.section	.note.nv.tkinfo,"",@"SHT_NOTE"
	.sectionflags	@"SHF_NOTE_NV_TKINFO"
	.tkinfo
        /*0018*/ 	.word	0x00000002
        /*0030*/ 	.string	""
        /*0030*/ 	.string	"ptxas"
        /*0030*/ 	.string	"Cuda compilation tools, release 13.0, V13.0.88"
        /*0030*/ 	.string	"Build cuda_13.0.r13.0/compiler.36424714_0"
        /*0030*/ 	.string	"-arch sm_100 -m 64 "



//--------------------- .note.nv.cuinfo           --------------------------
	.section	.note.nv.cuinfo,"",@"SHT_NOTE"
	.sectionflags	@"SHF_NOTE_NV_CUINFO"
        /*0018*/ 	.short	0x0002
        /*001a*/ 	.short	0x0064
        /*001c*/ 	.short	0x0082
	.zero		2


//--------------------- .nv.info                  --------------------------
	.section	.nv.info,"",@"SHT_CUDA_INFO"
	.align	4


	//----- nvinfo : EIATTR_REGCOUNT
	.align		4
        /*0000*/ 	.byte	0x04, 0x2f
        /*0002*/ 	.short	(.L_1 - .L_0)
	.align		4
.L_0:
        /*0004*/ 	.word	index@(_Z15mem_read_kernelPKfPfm)
        /*0008*/ 	.word	0x0000000a


	//----- nvinfo : EIATTR_FRAME_SIZE
	.align		4
.L_1:
        /*000c*/ 	.byte	0x04, 0x11
        /*000e*/ 	.short	(.L_3 - .L_2)
	.align		4
.L_2:
        /*0010*/ 	.word	index@(_Z15mem_read_kernelPKfPfm)
        /*0014*/ 	.word	0x00000000


	//----- nvinfo : EIATTR_MIN_STACK_SIZE
	.align		4
.L_3:
        /*0018*/ 	.byte	0x04, 0x12
        /*001a*/ 	.short	(.L_5 - .L_4)
	.align		4
.L_4:
        /*001c*/ 	.word	index@(_Z15mem_read_kernelPKfPfm)
        /*0020*/ 	.word	0x00000000
.L_5:


//--------------------- .nv.compat                --------------------------
	.section	.nv.compat,"",@"SHT_CUDA_COMPAT_INFO"
	.align	4
        /*0000*/ 	.byte	0x02, 0x09, 0x00, 0x00, 0x02, 0x02, 0x01, 0x00, 0x02, 0x05, 0x05, 0x00, 0x03, 0x07, 0x01, 0x01
        /*0010*/ 	.byte	0x02, 0x03, 0x00, 0x00, 0x02, 0x06, 0x01, 0x00, 0x04, 0x0b, 0x08, 0x00, 0x09, 0x00, 0x00, 0x00
        /*0020*/ 	.byte	0x00, 0x00, 0x00, 0x00


//--------------------- .nv.info._Z15mem_read_kernelPKfPfm --------------------------
	.section	.nv.info._Z15mem_read_kernelPKfPfm,"",@"SHT_CUDA_INFO"
	.sectionflags	@""
	.align	4


	//----- nvinfo : EIATTR_CUDA_API_VERSION
	.align		4
        /*0000*/ 	.byte	0x04, 0x37
        /*0002*/ 	.short	(.L_7 - .L_6)
.L_6:
        /*0004*/ 	.word	0x00000082


	//----- nvinfo : EIATTR_KPARAM_INFO
	.align		4
.L_7:
        /*0008*/ 	.byte	0x04, 0x17
        /*000a*/ 	.short	(.L_9 - .L_8)
.L_8:
        /*000c*/ 	.word	0x00000000
        /*0010*/ 	.short	0x0002
        /*0012*/ 	.short	0x0010
        /*0014*/ 	.byte	0x00, 0xf0, 0x21, 0x00


	//----- nvinfo : EIATTR_KPARAM_INFO
	.align		4
.L_9:
        /*0018*/ 	.byte	0x04, 0x17
        /*001a*/ 	.short	(.L_11 - .L_10)
.L_10:
        /*001c*/ 	.word	0x00000000
        /*0020*/ 	.short	0x0001
        /*0022*/ 	.short	0x0008
        /*0024*/ 	.byte	0x00, 0xf5, 0x21, 0x00


	//----- nvinfo : EIATTR_KPARAM_INFO
	.align		4
.L_11:
        /*0028*/ 	.byte	0x04, 0x17
        /*002a*/ 	.short	(.L_13 - .L_12)
.L_12:
        /*002c*/ 	.word	0x00000000
        /*0030*/ 	.short	0x0000
        /*0032*/ 	.short	0x0000
        /*0034*/ 	.byte	0x00, 0xf5, 0x21, 0x00


	//----- nvinfo : EIATTR_SPARSE_MMA_MASK
	.align		4
.L_13:
        /*0038*/ 	.byte	0x03, 0x50
        /*003a*/ 	.short	0x0000


	//----- nvinfo : EIATTR_MAXREG_COUNT
	.align		4
        /*003c*/ 	.byte	0x03, 0x1b
        /*003e*/ 	.short	0x00ff


	//----- nvinfo : EIATTR_MERCURY_ISA_VERSION
	.align		4
        /*0040*/ 	.byte	0x03, 0x5f
        /*0042*/ 	.short	0x0101


	//----- nvinfo : EIATTR_VRC_CTA_INIT_COUNT
	.align		4
        /*0044*/ 	.byte	0x02, 0x4a
	.zero		1
	.zero		1


	//----- nvinfo : EIATTR_EXIT_INSTR_OFFSETS
	.align		4
        /*0048*/ 	.byte	0x04, 0x1c
        /*004a*/ 	.short	(.L_15 - .L_14)


	//   ....[0]....
.L_14:
        /*004c*/ 	.word	0x00000200


	//----- nvinfo : EIATTR_CRS_STACK_SIZE
	.align		4
.L_15:
        /*0050*/ 	.byte	0x04, 0x1e
        /*0052*/ 	.short	(.L_17 - .L_16)
.L_16:
        /*0054*/ 	.word	0x00000000


	//----- nvinfo : EIATTR_CBANK_PARAM_SIZE
	.align		4
.L_17:
        /*0058*/ 	.byte	0x03, 0x19
        /*005a*/ 	.short	0x0018


	//----- nvinfo : EIATTR_PARAM_CBANK
	.align		4
        /*005c*/ 	.byte	0x04, 0x0a
        /*005e*/ 	.short	(.L_19 - .L_18)
	.align		4
.L_18:
        /*0060*/ 	.word	index@(.nv.constant0._Z15mem_read_kernelPKfPfm)
        /*0064*/ 	.short	0x0380
        /*0066*/ 	.short	0x0018


	//----- nvinfo : EIATTR_SW_WAR
	.align		4
.L_19:
        /*0068*/ 	.byte	0x04, 0x36
        /*006a*/ 	.short	(.L_21 - .L_20)
.L_20:
        /*006c*/ 	.word	0x00000008
.L_21:


//--------------------- .nv.callgraph             --------------------------
	.section	.nv.callgraph,"",@"SHT_CUDA_CALLGRAPH"
	.align	4
	.sectionentsize	8
	.align		4
        /*0000*/ 	.word	0x00000000
	.align		4
        /*0004*/ 	.word	0xffffffff
	.align		4
        /*0008*/ 	.word	0x00000000
	.align		4
        /*000c*/ 	.word	0xfffffffe
	.align		4
        /*0010*/ 	.word	0x00000000
	.align		4
        /*0014*/ 	.word	0xfffffffd
	.align		4
        /*0018*/ 	.word	0x00000000
	.align		4
        /*001c*/ 	.word	0xfffffffc


//--------------------- .text._Z15mem_read_kernelPKfPfm --------------------------
	.section	.text._Z15mem_read_kernelPKfPfm,"ax",@progbits
	.align	128
        .global         _Z15mem_read_kernelPKfPfm
        .type           _Z15mem_read_kernelPKfPfm,@function
        .size           _Z15mem_read_kernelPKfPfm,(.L_x_4 - _Z15mem_read_kernelPKfPfm)
        .other          _Z15mem_read_kernelPKfPfm,@"STO_CUDA_ENTRY STV_DEFAULT"
_Z15mem_read_kernelPKfPfm:
.text._Z15mem_read_kernelPKfPfm:
[----:B------:R-:W-:Y:S01]  /*0000*/  LDC R1, c[0x0][0x37c] ;  /* 0x0000df00ff017b82 */ /* 0x000fe20000000800 */
[----:B------:R-:W0:Y:S07]  /*0010*/  S2R R3, SR_TID.X ;  /* 0x0000000000037919 */ /* 0x000e2e0000002100 */
[----:B------:R-:W0:Y:S01]  /*0020*/  S2UR UR4, SR_CTAID.X ;  /* 0x00000000000479c3 */ /* 0x000e220000002500 */
[----:B------:R-:W1:Y:S01]  /*0030*/  LDCU.64 UR8, c[0x0][0x390] ;  /* 0x00007200ff0877ac */ /* 0x000e620008000a00 */
[----:B------:R-:W-:Y:S01]  /*0040*/  BSSY.RECONVERGENT B0, `(.L_x_0) ;  /* 0x0000017000007945 */ /* 0x000fe20003800200 */
[----:B------:R-:W-:Y:S01]  /*0050*/  IMAD.MOV.U32 R5, RZ, RZ, RZ ;  /* 0x000000ffff057224 */ /* 0x000fe200078e00ff */
[----:B------:R-:W2:Y:S04]  /*0060*/  LDCU.64 UR10, c[0x0][0x380] ;  /* 0x00007000ff0a77ac */ /* 0x000ea80008000a00 */
[----:B------:R-:W0:Y:S02]  /*0070*/  LDC R4, c[0x0][0x360] ;  /* 0x0000d800ff047b82 */ /* 0x000e240000000800 */
[----:B0-----:R-:W-:Y:S01]  /*0080*/  IMAD R0, R4, UR4, R3 ;  /* 0x0000000404007c24 */ /* 0x001fe2000f8e0203 */
[----:B------:R-:W0:Y:S04]  /*0090*/  LDCU.64 UR4, c[0x0][0x358] ;  /* 0x00006b00ff0477ac */ /* 0x000e280008000a00 */
[----:B-1----:R-:W-:-:S04]  /*00a0*/  ISETP.GE.U32.AND P0, PT, R0, UR8, PT ;  /* 0x0000000800007c0c */ /* 0x002fc8000bf06070 */
[----:B------:R-:W-:-:S13]  /*00b0*/  ISETP.GE.U32.AND.EX P0, PT, RZ, UR9, PT, P0 ;  /* 0x00000009ff007c0c */ /* 0x000fda000bf06100 */
[----:B0-2---:R-:W-:Y:S05]  /*00c0*/  @P0 BRA `(.L_x_1) ;  /* 0x0000000000380947 */ /* 0x005fea0003800000 */
[----:B------:R-:W0:Y:S01]  /*00d0*/  LDCU UR6, c[0x0][0x370] ;  /* 0x00006e00ff0677ac */ /* 0x000e220008000800 */
[----:B------:R-:W-:Y:S02]  /*00e0*/  IMAD.MOV.U32 R5, RZ, RZ, RZ ;  /* 0x000000ffff057224 */ /* 0x000fe400078e00ff */
[----:B------:R-:W-:Y:S02]  /*00f0*/  IMAD.MOV.U32 R7, RZ, RZ, R0 ;  /* 0x000000ffff077224 */ /* 0x000fe400078e0000 */
[----:B------:R-:W-:Y:S02]  /*0100*/  IMAD.MOV.U32 R6, RZ, RZ, RZ ;  /* 0x000000ffff067224 */ /* 0x000fe400078e00ff */
[----:B0-----:R-:W-:-:S07]  /*0110*/  IMAD R4, R4, UR6, RZ ;  /* 0x0000000604047c24 */ /* 0x001fce000f8e02ff */
.L_x_2:
[----:B------:R-:W-:-:S04]  /*0120*/  LEA R2, P0, R7, UR10, 0x2 ;  /* 0x0000000a07027c11 */ /* 0x000fc8000f8010ff */
[----:B------:R-:W-:-:S05]  /*0130*/  LEA.HI.X R3, R7, UR11, R6, 0x2, P0 ;  /* 0x0000000b07037c11 */ /* 0x000fca00080f1406 */
[----:B------:R-:W2:Y:S01]  /*0140*/  LDG.E.CONSTANT R2, desc[UR4][R2.64] ;  /* 0x0000000402027981 */ /* 0x000ea2000c1e9900 */
[----:B------:R-:W-:-:S05]  /*0150*/  IADD3 R7, P0, PT, R4, R7, RZ ;  /* 0x0000000704077210 */ /* 0x000fca0007f1e0ff */
[----:B------:R-:W-:Y:S01]  /*0160*/  IMAD.X R6, RZ, RZ, R6, P0 ;  /* 0x000000ffff067224 */ /* 0x000fe200000e0606 */
[----:B------:R-:W-:-:S04]  /*0170*/  ISETP.GE.U32.AND P0, PT, R7, UR8, PT ;  /* 0x0000000807007c0c */ /* 0x000fc8000bf06070 */
[----:B------:R-:W-:Y:S01]  /*0180*/  ISETP.GE.U32.AND.EX P0, PT, R6, UR9, PT, P0 ;  /* 0x0000000906007c0c */ /* 0x000fe2000bf06100 */
[----:B--2---:R-:W-:-:S12]  /*0190*/  FADD R5, R2, R5 ;  /* 0x0000000502057221 */ /* 0x004fd80000000000 */
[----:B------:R-:W-:Y:S05]  /*01a0*/  @!P0 BRA `(.L_x_2) ;  /* 0xfffffffc00dc8947 */ /* 0x000fea000383ffff */
.L_x_1:
[----:B------:R-:W-:Y:S05]  /*01b0*/  BSYNC.RECONVERGENT B0 ;  /* 0x0000000000007941 */ /* 0x000fea0003800200 */
.L_x_0:
[----:B------:R-:W0:Y:S02]  /*01c0*/  LDCU.64 UR6, c[0x0][0x388] ;  /* 0x00007100ff0677ac */ /* 0x000e240008000a00 */
[----:B0-----:R-:W-:-:S04]  /*01d0*/  LEA R2, P0, R0, UR6, 0x2 ;  /* 0x0000000600027c11 */ /* 0x001fc8000f8010ff */
[----:B------:R-:W-:-:S05]  /*01e0*/  LEA.HI.X R3, R0, UR7, RZ, 0x2, P0 ;  /* 0x0000000700037c11 */ /* 0x000fca00080f14ff */
[----:B------:R-:W-:Y:S01]  /*01f0*/  STG.E desc[UR4][R2.64], R5 ;  /* 0x0000000502007986 */ /* 0x000fe2000c101904 */
[----:B------:R-:W-:Y:S05]  /*0200*/  EXIT ;  /* 0x000000000000794d */ /* 0x000fea0003800000 */
.L_x_3:
[----:B------:R-:W-:-:S00]  /*0210*/  BRA `(.L_x_3) ;  /* 0xfffffffc00fc7947 */ /* 0x000fc0000383ffff */
[----:B------:R-:W-:-:S00]  /*0220*/  NOP ;  /* 0x0000000000007918 */ /* 0x000fc00000000000 */
        /* <DEDUP_REMOVED lines=13> */
.L_x_4:


//--------------------- .nv.shared.reserved.0     --------------------------
	.section	.nv.shared.reserved.0,"aw",@nobits
	.weak		__nv_reservedSMEM_offset_0_alias
	.size		__nv_reservedSMEM_offset_0_alias, 0, 64
	.other		__nv_reservedSMEM_offset_0_alias,@"STO_CUDA_RESERVED_SHARED STV_DEFAULT"
__nv_reservedSMEM_offset_0_alias:
	.zero		0
	.zero		64


//--------------------- .nv.constant0._Z15mem_read_kernelPKfPfm --------------------------
	.section	.nv.constant0._Z15mem_read_kernelPKfPfm,"a",@progbits
	.sectionflags	@""
	.align	4
.nv.constant0._Z15mem_read_kernelPKfPfm:
	.zero		920


//--------------------- SYMBOLS --------------------------

	.type		.nv.reservedSmem.offset0,@object
	.size		.nv.reservedSmem.offset0,0x4
